//
// Generated by NVIDIA NVVM Compiler
//
// Compiler Build ID: CL-36424714
// Cuda compilation tools, release 13.0, V13.0.88
// Based on NVVM 20.0.0
//

.version 9.0
.target sm_100
.address_size 64

	// .globl	_Z9matrizMulPKfS0_Pfjjjj

.visible .entry _Z9matrizMulPKfS0_Pfjjjj(
	.param .u64 .ptr .align 1 _Z9matrizMulPKfS0_Pfjjjj_param_0,
	.param .u64 .ptr .align 1 _Z9matrizMulPKfS0_Pfjjjj_param_1,
	.param .u64 .ptr .align 1 _Z9matrizMulPKfS0_Pfjjjj_param_2,
	.param .u32 _Z9matrizMulPKfS0_Pfjjjj_param_3,
	.param .u32 _Z9matrizMulPKfS0_Pfjjjj_param_4,
	.param .u32 _Z9matrizMulPKfS0_Pfjjjj_param_5,
	.param .u32 _Z9matrizMulPKfS0_Pfjjjj_param_6
)
{
	.reg .pred 	%p<13>;
	.reg .b32 	%r<94>;
	.reg .b32 	%f<68>;
	.reg .b64 	%rd<69>;

	ld.param.u64 	%rd4, [_Z9matrizMulPKfS0_Pfjjjj_param_0];
	ld.param.u64 	%rd5, [_Z9matrizMulPKfS0_Pfjjjj_param_1];
	ld.param.u64 	%rd3, [_Z9matrizMulPKfS0_Pfjjjj_param_2];
	ld.param.u32 	%r46, [_Z9matrizMulPKfS0_Pfjjjj_param_3];
	ld.param.u32 	%r44, [_Z9matrizMulPKfS0_Pfjjjj_param_4];
	ld.param.u32 	%r47, [_Z9matrizMulPKfS0_Pfjjjj_param_6];
	cvta.to.global.u64 	%rd1, %rd5;
	cvta.to.global.u64 	%rd2, %rd4;
	mov.u32 	%r48, %ntid.x;
	mov.u32 	%r49, %ctaid.x;
	mov.u32 	%r50, %tid.x;
	mad.lo.s32 	%r1, %r48, %r49, %r50;
	mov.u32 	%r51, %ntid.y;
	mov.u32 	%r52, %ctaid.y;
	mul.lo.s32 	%r2, %r51, %r52;
	mov.u32 	%r3, %tid.y;
	add.s32 	%r53, %r2, %r3;
	setp.ge.u32 	%p1, %r1, %r46;
	setp.ge.u32 	%p2, %r53, %r47;
	or.pred  	%p3, %p1, %p2;
	@%p3 bra 	$L__BB0_14;
	setp.eq.s32 	%p4, %r44, 0;
	mov.f32 	%f67, 0f00000000;
	@%p4 bra 	$L__BB0_13;
	mul.lo.s32 	%r5, %r44, %r1;
	and.b32  	%r6, %r44, 7;
	setp.lt.u32 	%p5, %r44, 8;
	mov.f32 	%f67, 0f00000000;
	mov.b32 	%r92, 0;
	@%p5 bra 	$L__BB0_5;
	and.b32  	%r92, %r44, -8;
	neg.s32 	%r90, %r92;
	add.s32 	%r55, %r3, %r47;
	add.s32 	%r89, %r55, %r2;
	shl.b32 	%r10, %r47, 3;
	shl.b32 	%r56, %r47, 1;
	add.s32 	%r88, %r53, %r56;
	mad.lo.s32 	%r87, %r47, 3, %r53;
	shl.b32 	%r57, %r47, 2;
	add.s32 	%r86, %r53, %r57;
	mad.lo.s32 	%r85, %r47, 5, %r53;
	mad.lo.s32 	%r84, %r47, 6, %r53;
	mad.lo.s32 	%r83, %r47, 7, %r53;
	add.s32 	%r81, %r5, 3;
	mov.f32 	%f67, 0f00000000;
	mov.u32 	%r82, %r53;
$L__BB0_4:
	.pragma "nounroll";
	add.s32 	%r58, %r81, -3;
	mul.wide.u32 	%rd6, %r58, 4;
	add.s64 	%rd7, %rd2, %rd6;
	ld.global.f32 	%f17, [%rd7];
	mul.wide.u32 	%rd8, %r82, 4;
	add.s64 	%rd9, %rd1, %rd8;
	ld.global.f32 	%f18, [%rd9];
	fma.rn.f32 	%f19, %f17, %f18, %f67;
	add.s32 	%r59, %r81, -2;
	mul.wide.u32 	%rd10, %r59, 4;
	add.s64 	%rd11, %rd2, %rd10;
	ld.global.f32 	%f20, [%rd11];
	mul.wide.u32 	%rd12, %r89, 4;
	add.s64 	%rd13, %rd1, %rd12;
	ld.global.f32 	%f21, [%rd13];
	fma.rn.f32 	%f22, %f20, %f21, %f19;
	add.s32 	%r60, %r81, -1;
	mul.wide.u32 	%rd14, %r60, 4;
	add.s64 	%rd15, %rd2, %rd14;
	ld.global.f32 	%f23, [%rd15];
	mul.wide.u32 	%rd16, %r88, 4;
	add.s64 	%rd17, %rd1, %rd16;
	ld.global.f32 	%f24, [%rd17];
	fma.rn.f32 	%f25, %f23, %f24, %f22;
	add.s32 	%r61, %r81, 4;
	mul.wide.u32 	%rd18, %r81, 4;
	add.s64 	%rd19, %rd2, %rd18;
	ld.global.f32 	%f26, [%rd19];
	mul.wide.u32 	%rd20, %r87, 4;
	add.s64 	%rd21, %rd1, %rd20;
	ld.global.f32 	%f27, [%rd21];
	fma.rn.f32 	%f28, %f26, %f27, %f25;
	add.s32 	%r62, %r81, 1;
	mul.wide.u32 	%rd22, %r62, 4;
	add.s64 	%rd23, %rd2, %rd22;
	ld.global.f32 	%f29, [%rd23];
	mul.wide.u32 	%rd24, %r86, 4;
	add.s64 	%rd25, %rd1, %rd24;
	ld.global.f32 	%f30, [%rd25];
	fma.rn.f32 	%f31, %f29, %f30, %f28;
	add.s32 	%r63, %r81, 2;
	mul.wide.u32 	%rd26, %r63, 4;
	add.s64 	%rd27, %rd2, %rd26;
	ld.global.f32 	%f32, [%rd27];
	mul.wide.u32 	%rd28, %r85, 4;
	add.s64 	%rd29, %rd1, %rd28;
	ld.global.f32 	%f33, [%rd29];
	fma.rn.f32 	%f34, %f32, %f33, %f31;
	add.s32 	%r64, %r81, 3;
	mul.wide.u32 	%rd30, %r64, 4;
	add.s64 	%rd31, %rd2, %rd30;
	ld.global.f32 	%f35, [%rd31];
	mul.wide.u32 	%rd32, %r84, 4;
	add.s64 	%rd33, %rd1, %rd32;
	ld.global.f32 	%f36, [%rd33];
	fma.rn.f32 	%f37, %f35, %f36, %f34;
	mul.wide.u32 	%rd34, %r61, 4;
	add.s64 	%rd35, %rd2, %rd34;
	ld.global.f32 	%f38, [%rd35];
	mul.wide.u32 	%rd36, %r83, 4;
	add.s64 	%rd37, %rd1, %rd36;
	ld.global.f32 	%f39, [%rd37];
	fma.rn.f32 	%f67, %f38, %f39, %f37;
	add.s32 	%r90, %r90, 8;
	add.s32 	%r89, %r89, %r10;
	add.s32 	%r88, %r88, %r10;
	add.s32 	%r87, %r87, %r10;
	add.s32 	%r86, %r86, %r10;
	add.s32 	%r85, %r85, %r10;
	add.s32 	%r84, %r84, %r10;
	add.s32 	%r83, %r83, %r10;
	add.s32 	%r82, %r82, %r10;
	add.s32 	%r81, %r81, 8;
	setp.ne.s32 	%p6, %r90, 0;
	@%p6 bra 	$L__BB0_4;
$L__BB0_5:
	setp.eq.s32 	%p7, %r6, 0;
	@%p7 bra 	$L__BB0_13;
	and.b32  	%r39, %r44, 3;
	setp.lt.u32 	%p8, %r6, 4;
	@%p8 bra 	$L__BB0_8;
	add.s32 	%r65, %r92, %r5;
	mul.wide.u32 	%rd38, %r65, 4;
	add.s64 	%rd39, %rd2, %rd38;
	ld.global.f32 	%f41, [%rd39];
	mad.lo.s32 	%r66, %r92, %r47, %r53;
	mul.wide.u32 	%rd40, %r66, 4;
	add.s64 	%rd41, %rd1, %rd40;
	ld.global.f32 	%f42, [%rd41];
	fma.rn.f32 	%f43, %f41, %f42, %f67;
	add.s32 	%r67, %r65, 1;
	mul.wide.u32 	%rd42, %r67, 4;
	add.s64 	%rd43, %rd2, %rd42;
	ld.global.f32 	%f44, [%rd43];
	add.s32 	%r68, %r66, %r47;
	mul.wide.u32 	%rd44, %r68, 4;
	add.s64 	%rd45, %rd1, %rd44;
	ld.global.f32 	%f45, [%rd45];
	fma.rn.f32 	%f46, %f44, %f45, %f43;
	add.s32 	%r69, %r65, 2;
	mul.wide.u32 	%rd46, %r69, 4;
	add.s64 	%rd47, %rd2, %rd46;
	ld.global.f32 	%f47, [%rd47];
	add.s32 	%r70, %r68, %r47;
	mul.wide.u32 	%rd48, %r70, 4;
	add.s64 	%rd49, %rd1, %rd48;
	ld.global.f32 	%f48, [%rd49];
	fma.rn.f32 	%f49, %f47, %f48, %f46;
	add.s32 	%r71, %r65, 3;
	mul.wide.u32 	%rd50, %r71, 4;
	add.s64 	%rd51, %rd2, %rd50;
	ld.global.f32 	%f50, [%rd51];
	add.s32 	%r72, %r70, %r47;
	mul.wide.u32 	%rd52, %r72, 4;
	add.s64 	%rd53, %rd1, %rd52;
	ld.global.f32 	%f51, [%rd53];
	fma.rn.f32 	%f67, %f50, %f51, %f49;
	add.s32 	%r92, %r92, 4;
$L__BB0_8:
	setp.eq.s32 	%p9, %r39, 0;
	@%p9 bra 	$L__BB0_13;
	setp.eq.s32 	%p10, %r39, 1;
	@%p10 bra 	$L__BB0_11;
	add.s32 	%r73, %r92, %r5;
	mul.wide.u32 	%rd54, %r73, 4;
	add.s64 	%rd55, %rd2, %rd54;
	ld.global.f32 	%f53, [%rd55];
	mad.lo.s32 	%r74, %r92, %r47, %r53;
	mul.wide.u32 	%rd56, %r74, 4;
	add.s64 	%rd57, %rd1, %rd56;
	ld.global.f32 	%f54, [%rd57];
	fma.rn.f32 	%f55, %f53, %f54, %f67;
	add.s32 	%r75, %r73, 1;
	mul.wide.u32 	%rd58, %r75, 4;
	add.s64 	%rd59, %rd2, %rd58;
	ld.global.f32 	%f56, [%rd59];
	add.s32 	%r76, %r74, %r47;
	mul.wide.u32 	%rd60, %r76, 4;
	add.s64 	%rd61, %rd1, %rd60;
	ld.global.f32 	%f57, [%rd61];
	fma.rn.f32 	%f67, %f56, %f57, %f55;
	add.s32 	%r92, %r92, 2;
$L__BB0_11:
	and.b32  	%r77, %r44, 1;
	setp.eq.b32 	%p11, %r77, 1;
	not.pred 	%p12, %p11;
	@%p12 bra 	$L__BB0_13;
	add.s32 	%r78, %r92, %r5;
	mul.wide.u32 	%rd62, %r78, 4;
	add.s64 	%rd63, %rd2, %rd62;
	ld.global.f32 	%f58, [%rd63];
	mad.lo.s32 	%r79, %r92, %r47, %r53;
	mul.wide.u32 	%rd64, %r79, 4;
	add.s64 	%rd65, %rd1, %rd64;
	ld.global.f32 	%f59, [%rd65];
	fma.rn.f32 	%f67, %f58, %f59, %f67;
$L__BB0_13:
	mad.lo.s32 	%r80, %r47, %r1, %r53;
	cvta.to.global.u64 	%rd66, %rd3;
	mul.wide.u32 	%rd67, %r80, 4;
	add.s64 	%rd68, %rd66, %rd67;
	st.global.f32 	[%rd68], %f67;
$L__BB0_14:
	ret;

}


// ===== COMPILED SASS (sm_100) =====

	.target	sm_100

	.elftype	@"ET_EXEC"


//--------------------- .note.nv.tkinfo           --------------------------
	.section	.note.nv.tkinfo,"",@"SHT_NOTE"
	.sectionflags	@"SHF_NOTE_NV_TKINFO"
	.tkinfo
        /*0018*/ 	.word	0x00000002
        /*0030*/ 	.string	""
        /*0030*/ 	.string	"ptxas"
        /*0030*/ 	.string	"Cuda compilation tools, release 13.0, V13.0.88"
        /*0030*/ 	.string	"Build cuda_13.0.r13.0/compiler.36424714_0"
        /*0030*/ 	.string	"-arch sm_100 -m 64 "



//--------------------- .note.nv.cuinfo           --------------------------
	.section	.note.nv.cuinfo,"",@"SHT_NOTE"
	.sectionflags	@"SHF_NOTE_NV_CUINFO"
        /*0018*/ 	.short	0x0002
        /*001a*/ 	.short	0x0064
        /*001c*/ 	.short	0x0082
	.zero		2


//--------------------- .nv.info                  --------------------------
	.section	.nv.info,"",@"SHT_CUDA_INFO"
	.align	4


	//----- nvinfo : EIATTR_REGCOUNT
	.align		4
        /*0000*/ 	.byte	0x04, 0x2f
        /*0002*/ 	.short	(.L_1 - .L_0)
	.align		4
.L_0:
        /*0004*/ 	.word	index@(_Z9matrizMulPKfS0_Pfjjjj)
        /*0008*/ 	.word	0x00000020


	//----- nvinfo : EIATTR_FRAME_SIZE
	.align		4
.L_1:
        /*000c*/ 	.byte	0x04, 0x11
        /*000e*/ 	.short	(.L_3 - .L_2)
	.align		4
.L_2:
        /*0010*/ 	.word	index@(_Z9matrizMulPKfS0_Pfjjjj)
        /*0014*/ 	.word	0x00000000


	//----- nvinfo : EIATTR_MIN_STACK_SIZE
	.align		4
.L_3:
        /*0018*/ 	.byte	0x04, 0x12
        /*001a*/ 	.short	(.L_5 - .L_4)
	.align		4
.L_4:
        /*001c*/ 	.word	index@(_Z9matrizMulPKfS0_Pfjjjj)
        /*0020*/ 	.word	0x00000000
.L_5:


//--------------------- .nv.compat                --------------------------
	.section	.nv.compat,"",@"SHT_CUDA_COMPAT_INFO"
	.align	4
        /*0000*/ 	.byte	0x02, 0x09, 0x00, 0x00, 0x02, 0x02, 0x01, 0x00, 0x02, 0x05, 0x05, 0x00, 0x03, 0x07, 0x01, 0x01
        /*0010*/ 	.byte	0x02, 0x03, 0x00, 0x00, 0x02, 0x06, 0x01, 0x00, 0x04, 0x0b, 0x08, 0x00, 0x09, 0x00, 0x00, 0x00
        /*0020*/ 	.byte	0x00, 0x00, 0x00, 0x00


//--------------------- .nv.info._Z9matrizMulPKfS0_Pfjjjj --------------------------
	.section	.nv.info._Z9matrizMulPKfS0_Pfjjjj,"",@"SHT_CUDA_INFO"
	.sectionflags	@""
	.align	4


	//----- nvinfo : EIATTR_CUDA_API_VERSION
	.align		4
        /*0000*/ 	.byte	0x04, 0x37
        /*0002*/ 	.short	(.L_7 - .L_6)
.L_6:
        /*0004*/ 	.word	0x00000082


	//----- nvinfo : EIATTR_KPARAM_INFO
	.align		4
.L_7:
        /*0008*/ 	.byte	0x04, 0x17
        /*000a*/ 	.short	(.L_9 - .L_8)
.L_8:
        /*000c*/ 	.word	0x00000000
        /*0010*/ 	.short	0x0006
        /*0012*/ 	.short	0x0024
        /*0014*/ 	.byte	0x00, 0xf0, 0x11, 0x00


	//----- nvinfo : EIATTR_KPARAM_INFO
	.align		4
.L_9:
        /*0018*/ 	.byte	0x04, 0x17
        /*001a*/ 	.short	(.L_11 - .L_10)
.L_10:
        /*001c*/ 	.word	0x00000000
        /*0020*/ 	.short	0x0005
        /*0022*/ 	.short	0x0020
        /*0024*/ 	.byte	0x00, 0xf0, 0x11, 0x00


	//----- nvinfo : EIATTR_KPARAM_INFO
	.align		4
.L_11:
        /*0028*/ 	.byte	0x04, 0x17
        /*002a*/ 	.short	(.L_13 - .L_12)
.L_12:
        /*002c*/ 	.word	0x00000000
        /*0030*/ 	.short	0x0004
        /*0032*/ 	.short	0x001c
        /*0034*/ 	.byte	0x00, 0xf0, 0x11, 0x00


	//----- nvinfo : EIATTR_KPARAM_INFO
	.align		4
.L_13:
        /*0038*/ 	.byte	0x04, 0x17
        /*003a*/ 	.short	(.L_15 - .L_14)
.L_14:
        /*003c*/ 	.word	0x00000000
        /*0040*/ 	.short	0x0003
        /*0042*/ 	.short	0x0018
        /*0044*/ 	.byte	0x00, 0xf0, 0x11, 0x00


	//----- nvinfo : EIATTR_KPARAM_INFO
	.align		4
.L_15:
        /*0048*/ 	.byte	0x04, 0x17
        /*004a*/ 	.short	(.L_17 - .L_16)
.L_16:
        /*004c*/ 	.word	0x00000000
        /*0050*/ 	.short	0x0002
        /*0052*/ 	.short	0x0010
        /*0054*/ 	.byte	0x00, 0xf5, 0x21, 0x00


	//----- nvinfo : EIATTR_KPARAM_INFO
	.align		4
.L_17:
        /*0058*/ 	.byte	0x04, 0x17
        /*005a*/ 	.short	(.L_19 - .L_18)
.L_18:
        /*005c*/ 	.word	0x00000000
        /*0060*/ 	.short	0x0001
        /*0062*/ 	.short	0x0008
        /*0064*/ 	.byte	0x00, 0xf5, 0x21, 0x00


	//----- nvinfo : EIATTR_KPARAM_INFO
	.align		4
.L_19:
        /*0068*/ 	.byte	0x04, 0x17
        /*006a*/ 	.short	(.L_21 - .L_20)
.L_20:
        /*006c*/ 	.word	0x00000000
        /*0070*/ 	.short	0x0000
        /*0072*/ 	.short	0x0000
        /*0074*/ 	.byte	0x00, 0xf5, 0x21, 0x00


	//----- nvinfo : EIATTR_SPARSE_MMA_MASK
	.align		4
.L_21:
        /*0078*/ 	.byte	0x03, 0x50
        /*007a*/ 	.short	0x0000


	//----- nvinfo : EIATTR_MAXREG_COUNT
	.align		4
        /*007c*/ 	.byte	0x03, 0x1b
        /*007e*/ 	.short	0x00ff


	//----- nvinfo : EIATTR_MERCURY_ISA_VERSION
	.align		4
        /*0080*/ 	.byte	0x03, 0x5f
        /*0082*/ 	.short	0x0101


	//----- nvinfo : EIATTR_VRC_CTA_INIT_COUNT
	.align		4
        /*0084*/ 	.byte	0x02, 0x4a
	.zero		1
	.zero		1


	//----- nvinfo : EIATTR_EXIT_INSTR_OFFSETS
	.align		4
        /*0088*/ 	.byte	0x04, 0x1c
        /*008a*/ 	.short	(.L_23 - .L_22)


	//   ....[0]....
.L_22:
        /*008c*/ 	.word	0x000000e0


	//   ....[1]....
        /*0090*/ 	.word	0x00000a90


	//----- nvinfo : EIATTR_CBANK_PARAM_SIZE
	.align		4
.L_23:
        /*0094*/ 	.byte	0x03, 0x19
        /*0096*/ 	.short	0x0028


	//----- nvinfo : EIATTR_PARAM_CBANK
	.align		4
        /*0098*/ 	.byte	0x04, 0x0a
        /*009a*/ 	.short	(.L_25 - .L_24)
	.align		4
.L_24:
        /*009c*/ 	.word	index@(.nv.constant0._Z9matrizMulPKfS0_Pfjjjj)
        /*00a0*/ 	.short	0x0380
        /*00a2*/ 	.short	0x0028


	//----- nvinfo : EIATTR_SW_WAR
	.align		4
.L_25:
        /*00a4*/ 	.byte	0x04, 0x36
        /*00a6*/ 	.short	(.L_27 - .L_26)
.L_26:
        /*00a8*/ 	.word	0x00000008
.L_27:


//--------------------- .nv.callgraph             --------------------------
	.section	.nv.callgraph,"",@"SHT_CUDA_CALLGRAPH"
	.align	4
	.sectionentsize	8
	.align		4
        /*0000*/ 	.word	0x00000000
	.align		4
        /*0004*/ 	.word	0xffffffff
	.align		4
        /*0008*/ 	.word	0x00000000
	.align		4
        /*000c*/ 	.word	0xfffffffe
	.align		4
        /*0010*/ 	.word	0x00000000
	.align		4
        /*0014*/ 	.word	0xfffffffd
	.align		4
        /*0018*/ 	.word	0x00000000
	.align		4
        /*001c*/ 	.word	0xfffffffc


//--------------------- .text._Z9matrizMulPKfS0_Pfjjjj --------------------------
	.section	.text._Z9matrizMulPKfS0_Pfjjjj,"ax",@progbits
	.align	128
        .global         _Z9matrizMulPKfS0_Pfjjjj
        .type           _Z9matrizMulPKfS0_Pfjjjj,@function
        .size           _Z9matrizMulPKfS0_Pfjjjj,(.L_x_5 - _Z9matrizMulPKfS0_Pfjjjj)
        .other          _Z9matrizMulPKfS0_Pfjjjj,@"STO_CUDA_ENTRY STV_DEFAULT"
_Z9matrizMulPKfS0_Pfjjjj:
.text._Z9matrizMulPKfS0_Pfjjjj:
[----:B------:R-:W-:Y:S01]  /*0000*/  LDC R1, c[0x0][0x37c] ;  /* 0x0000df00ff017b82 */ /* 0x000fe20000000800 */
[----:B------:R-:W0:Y:S07]  /*0010*/  S2R R7, SR_TID.Y ;  /* 0x0000000000077919 */ /* 0x000e2e0000002200 */
[----:B------:R-:W1:Y:S01]  /*0020*/  S2UR UR5, SR_CTAID.Y ;  /* 0x00000000000579c3 */ /* 0x000e620000002600 */
[----:B------:R-:W2:Y:S01]  /*0030*/  LDCU UR6, c[0x0][0x360] ;  /* 0x00006c00ff0677ac */ /* 0x000ea20008000800 */
[----:B------:R-:W2:Y:S01]  /*0040*/  S2R R2, SR_CTAID.X ;  /* 0x0000000000027919 */ /* 0x000ea20000002500 */
[----:B------:R-:W1:Y:S01]  /*0050*/  LDCU UR4, c[0x0][0x364] ;  /* 0x00006c80ff0477ac */ /* 0x000e620008000800 */
[----:B------:R-:W2:Y:S04]  /*0060*/  S2R R5, SR_TID.X ;  /* 0x0000000000057919 */ /* 0x000ea80000002100 */
[----:B------:R-:W3:Y:S01]  /*0070*/  LDC R0, c[0x0][0x3a4] ;  /* 0x0000e900ff007b82 */ /* 0x000ee20000000800 */
[----:B------:R-:W4:Y:S01]  /*0080*/  LDCU UR7, c[0x0][0x398] ;  /* 0x00007300ff0777ac */ /* 0x000f220008000800 */
[----:B-1----:R-:W-:-:S06]  /*0090*/  UIMAD UR4, UR4, UR5, URZ ;  /* 0x00000005040472a4 */ /* 0x002fcc000f8e02ff */
[----:B0-----:R-:W-:-:S04]  /*00a0*/  IADD3 R3, PT, PT, R7, UR4, RZ ;  /* 0x0000000407037c10 */ /* 0x001fc8000fffe0ff */
[----:B---3--:R-:W-:Y:S01]  /*00b0*/  ISETP.GE.U32.AND P0, PT, R3, R0, PT ;  /* 0x000000000300720c */ /* 0x008fe20003f06070 */
[----:B--2---:R-:W-:-:S05]  /*00c0*/  IMAD R2, R2, UR6, R5 ;  /* 0x0000000602027c24 */ /* 0x004fca000f8e0205 */
[----:B----4-:R-:W-:-:S13]  /*00d0*/  ISETP.GE.U32.OR P0, PT, R2, UR7, P0 ;  /* 0x0000000702007c0c */ /* 0x010fda0008706470 */
[----:B------:R-:W-:Y:S05]  /*00e0*/  @P0 EXIT ;  /* 0x000000000000094d */ /* 0x000fea0003800000 */
[----:B------:R-:W0:Y:S01]  /*00f0*/  LDC R5, c[0x0][0x39c] ;  /* 0x0000e700ff057b82 */ /* 0x000e220000000800 */
[----:B------:R-:W1:Y:S01]  /*0100*/  LDCU.64 UR6, c[0x0][0x358] ;  /* 0x00006b00ff0677ac */ /* 0x000e620008000a00 */
[----:B------:R-:W-:Y:S01]  /*0110*/  HFMA2 R12, -RZ, RZ, 0, 0 ;  /* 0x00000000ff0c7431 */ /* 0x000fe200000001ff */
[----:B0-----:R-:W-:-:S13]  /*0120*/  ISETP.NE.AND P0, PT, R5, RZ, PT ;  /* 0x000000ff0500720c */ /* 0x001fda0003f05270 */
[----:B-1----:R-:W-:Y:S05]  /*0130*/  @!P0 BRA `(.L_x_0) ;  /* 0x0000000800448947 */ /* 0x002fea0003800000 */
[C---:B------:R-:W-:Y:S02]  /*0140*/  ISETP.GE.U32.AND P1, PT, R5.reuse, 0x8, PT ;  /* 0x000000080500780c */ /* 0x040fe40003f26070 */
[----:B------:R-:W-:Y:S02]  /*0150*/  LOP3.LUT R4, R5, 0x7, RZ, 0xc0, !PT ;  /* 0x0000000705047812 */ /* 0x000fe400078ec0ff */
[----:B------:R-:W-:Y:S02]  /*0160*/  MOV R12, RZ ;  /* 0x000000ff000c7202 */ /* 0x000fe40000000f00 */
[----:B------:R-:W-:Y:S02]  /*0170*/  ISETP.NE.AND P0, PT, R4, RZ, PT ;  /* 0x000000ff0400720c */ /* 0x000fe40003f05270 */
[----:B------:R-:W-:-:S05]  /*0180*/  MOV R6, RZ ;  /* 0x000000ff00067202 */ /* 0x000fca0000000f00 */
[----:B------:R-:W-:Y:S06]  /*0190*/  @!P1 BRA `(.L_x_1) ;  /* 0x0000000400249947 */ /* 0x000fec0003800000 */
[----:B------:R-:W-:Y:S01]  /*01a0*/  LOP3.LUT R6, R5, 0xfffffff8, RZ, 0xc0, !PT ;  /* 0xfffffff805067812 */ /* 0x000fe200078ec0ff */
[C---:B------:R-:W-:Y:S01]  /*01b0*/  IMAD R11, R0.reuse, 0x3, R3 ;  /* 0x00000003000b7824 */ /* 0x040fe200078e0203 */
[C---:B------:R-:W-:Y:S01]  /*01c0*/  IADD3 R7, PT, PT, R0.reuse, UR4, R7 ;  /* 0x0000000400077c10 */ /* 0x040fe2000fffe007 */
[C-C-:B------:R-:W-:Y:S01]  /*01d0*/  IMAD R15, R0.reuse, 0x5, R3.reuse ;  /* 0x00000005000f7824 */ /* 0x140fe200078e0203 */
[CC--:B------:R-:W-:Y:S01]  /*01e0*/  LEA R9, R0.reuse, R3.reuse, 0x1 ;  /* 0x0000000300097211 */ /* 0x0c0fe200078e08ff */
[C-C-:B------:R-:W-:Y:S01]  /*01f0*/  IMAD R25, R0.reuse, 0x6, R3.reuse ;  /* 0x0000000600197824 */ /* 0x140fe200078e0203 */
[C---:B------:R-:W-:Y:S01]  /*0200*/  LEA R13, R0.reuse, R3, 0x2 ;  /* 0x00000003000d7211 */ /* 0x040fe200078e10ff */
[----:B------:R-:W-:Y:S01]  /*0210*/  IMAD R27, R0, 0x7, R3 ;  /* 0x00000007001b7824 */ /* 0x000fe200078e0203 */
[----:B------:R-:W-:Y:S01]  /*0220*/  MOV R12, RZ ;  /* 0x000000ff000c7202 */ /* 0x000fe20000000f00 */
[----:B------:R-:W-:Y:S01]  /*0230*/  IMAD R8, R2, R5, 0x3 ;  /* 0x0000000302087424 */ /* 0x000fe200078e0205 */
[----:B------:R-:W-:-:S02]  /*0240*/  MOV R29, R3 ;  /* 0x00000003001d7202 */ /* 0x000fc40000000f00 */
[----:B------:R-:W-:-:S07]  /*0250*/  IADD3 R10, PT, PT, -R6, RZ, RZ ;  /* 0x000000ff060a7210 */ /* 0x000fce0007ffe1ff */
.L_x_2:
[----:B------:R-:W0:Y:S01]  /*0260*/  LDC.64 R20, c[0x0][0x380] ;  /* 0x0000e000ff147b82 */ /* 0x000e220000000a00 */
[----:B------:R-:W-:-:S07]  /*0270*/  IADD3 R23, PT, PT, R8, -0x3, RZ ;  /* 0xfffffffd08177810 */ /* 0x000fce0007ffe0ff */
[----:B------:R-:W1:Y:S01]  /*0280*/  LDC.64 R16, c[0x0][0x388] ;  /* 0x0000e200ff107b82 */ /* 0x000e620000000a00 */
[----:B0-----:R-:W-:-:S06]  /*0290*/  IMAD.WIDE.U32 R22, R23, 0x4, R20 ;  /* 0x0000000417167825 */ /* 0x001fcc00078e0014 */
[----:B------:R-:W2:Y:S01]  /*02a0*/  LDG.E R23, desc[UR6][R22.64] ;  /* 0x0000000616177981 */ /* 0x000ea2000c1e1900 */
[----:B-1----:R-:W-:-:S06]  /*02b0*/  IMAD.WIDE.U32 R18, R29, 0x4, R16 ;  /* 0x000000041d127825 */ /* 0x002fcc00078e0010 */
[----:B------:R-:W2:Y:S01]  /*02c0*/  LDG.E R18, desc[UR6][R18.64] ;  /* 0x0000000612127981 */ /* 0x000ea2000c1e1900 */
[C---:B------:R-:W-:Y:S02]  /*02d0*/  IADD3 R14, PT, PT, R8.reuse, -0x2, RZ ;  /* 0xfffffffe080e7810 */ /* 0x040fe40007ffe0ff */
[----:B------:R-:W-:Y:S01]  /*02e0*/  IADD3 R24, PT, PT, R8, -0x1, RZ ;  /* 0xffffffff08187810 */ /* 0x000fe20007ffe0ff */
[----:B--2---:R-:W-:Y:S02]  /*02f0*/  FFMA R12, R23, R18, R12 ;  /* 0x00000012170c7223 */ /* 0x004fe4000000000c */
[----:B------:R-:W-:-:S04]  /*0300*/  IMAD.WIDE.U32 R18, R14, 0x4, R20 ;  /* 0x000000040e127825 */ /* 0x000fc800078e0014 */
[----:B------:R-:W-:Y:S01]  /*0310*/  IMAD.WIDE.U32 R22, R7, 0x4, R16 ;  /* 0x0000000407167825 */ /* 0x000fe200078e0010 */
[----:B------:R0:W2:Y:S04]  /*0320*/  LDG.E R14, desc[UR6][R18.64] ;  /* 0x00000006120e7981 */ /* 0x0000a8000c1e1900 */
[----:B------:R1:W2:Y:S01]  /*0330*/  LDG.E R26, desc[UR6][R22.64] ;  /* 0x00000006161a7981 */ /* 0x0002a2000c1e1900 */
[----:B0-----:R-:W-:-:S04]  /*0340*/  IMAD.WIDE.U32 R18, R24, 0x4, R20 ;  /* 0x0000000418127825 */ /* 0x001fc800078e0014 */
[----:B-1----:R-:W-:Y:S01]  /*0350*/  IMAD.WIDE.U32 R22, R9, 0x4, R16 ;  /* 0x0000000409167825 */ /* 0x002fe200078e0010 */
[----:B------:R0:W3:Y:S04]  /*0360*/  LDG.E R24, desc[UR6][R18.64] ;  /* 0x0000000612187981 */ /* 0x0000e8000c1e1900 */
[----:B------:R1:W3:Y:S01]  /*0370*/  LDG.E R28, desc[UR6][R22.64] ;  /* 0x00000006161c7981 */ /* 0x0002e2000c1e1900 */
[----:B0-----:R-:W-:-:S04]  /*0380*/  IMAD.WIDE.U32 R18, R8, 0x4, R20 ;  /* 0x0000000408127825 */ /* 0x001fc800078e0014 */
[----:B-1----:R-:W-:-:S04]  /*0390*/  IMAD.WIDE.U32 R22, R11, 0x4, R16 ;  /* 0x000000040b167825 */ /* 0x002fc800078e0010 */
[----:B--2---:R-:W-:Y:S02]  /*03a0*/  FFMA R12, R14, R26, R12 ;  /* 0x0000001a0e0c7223 */ /* 0x004fe4000000000c */
[----:B------:R-:W2:Y:S04]  /*03b0*/  LDG.E R14, desc[UR6][R18.64] ;  /* 0x00000006120e7981 */ /* 0x000ea8000c1e1900 */
[----:B------:R0:W2:Y:S01]  /*03c0*/  LDG.E R26, desc[UR6][R22.64] ;  /* 0x00000006161a7981 */ /* 0x0000a2000c1e1900 */
[----:B---3--:R-:W-:Y:S01]  /*03d0*/  FFMA R12, R24, R28, R12 ;  /* 0x0000001c180c7223 */ /* 0x008fe2000000000c */
[----:B------:R-:W-:Y:S01]  /*03e0*/  IADD3 R24, PT, PT, R8, 0x1, RZ ;  /* 0x0000000108187810 */ /* 0x000fe20007ffe0ff */
[----:B0-----:R-:W-:-:S04]  /*03f0*/  IMAD.WIDE.U32 R22, R13, 0x4, R16 ;  /* 0x000000040d167825 */ /* 0x001fc800078e0010 */
[----:B------:R-:W-:Y:S01]  /*0400*/  IMAD.WIDE.U32 R18, R24, 0x4, R20 ;  /* 0x0000000418127825 */ /* 0x000fe200078e0014 */
[----:B------:R-:W3:Y:S04]  /*0410*/  LDG.E R28, desc[UR6][R22.64] ;  /* 0x00000006161c7981 */ /* 0x000ee8000c1e1900 */
[----:B------:R0:W3:Y:S01]  /*0420*/  LDG.E R24, desc[UR6][R18.64] ;  /* 0x0000000612187981 */ /* 0x0000e2000c1e1900 */
[----:B--2---:R-:W-:Y:S01]  /*0430*/  FFMA R12, R14, R26, R12 ;  /* 0x0000001a0e0c7223 */ /* 0x004fe2000000000c */
[C---:B------:R-:W-:Y:S02]  /*0440*/  IADD3 R26, PT, PT, R8.reuse, 0x3, RZ ;  /* 0x00000003081a7810 */ /* 0x040fe40007ffe0ff */
[----:B------:R-:W-:-:S03]  /*0450*/  IADD3 R14, PT, PT, R8, 0x2, RZ ;  /* 0x00000002080e7810 */ /* 0x000fc60007ffe0ff */
[----:B0-----:R-:W-:Y:S01]  /*0460*/  IMAD.WIDE.U32 R18, R26, 0x4, R20 ;  /* 0x000000041a127825 */ /* 0x001fe200078e0014 */
[----:B------:R-:W-:-:S03]  /*0470*/  IADD3 R26, PT, PT, R8, 0x4, RZ ;  /* 0x00000004081a7810 */ /* 0x000fc60007ffe0ff */
[--C-:B------:R-:W-:Y:S02]  /*0480*/  IMAD.WIDE.U32 R22, R14, 0x4, R20.reuse ;  /* 0x000000040e167825 */ /* 0x100fe400078e0014 */
[----:B------:R0:W2:Y:S02]  /*0490*/  LDG.E R14, desc[UR6][R18.64] ;  /* 0x00000006120e7981 */ /* 0x0000a4000c1e1900 */
[----:B------:R-:W-:-:S04]  /*04a0*/  IMAD.WIDE.U32 R20, R26, 0x4, R20 ;  /* 0x000000041a147825 */ /* 0x000fc800078e0014 */
[----:B---3--:R-:W-:Y:S02]  /*04b0*/  FFMA R12, R24, R28, R12 ;  /* 0x0000001c180c7223 */ /* 0x008fe4000000000c */
[----:B------:R-:W3:Y:S01]  /*04c0*/  LDG.E R21, desc[UR6][R20.64] ;  /* 0x0000000614157981 */ /* 0x000ee2000c1e1900 */
[----:B0-----:R-:W-:-:S03]  /*04d0*/  IMAD.WIDE.U32 R18, R15, 0x4, R16 ;  /* 0x000000040f127825 */ /* 0x001fc600078e0010 */
[----:B------:R0:W4:Y:S04]  /*04e0*/  LDG.E R24, desc[UR6][R22.64] ;  /* 0x0000000616187981 */ /* 0x000128000c1e1900 */
[----:B------:R-:W4:Y:S01]  /*04f0*/  LDG.E R26, desc[UR6][R18.64] ;  /* 0x00000006121a7981 */ /* 0x000f22000c1e1900 */
[----:B0-----:R-:W-:-:S04]  /*0500*/  IMAD.WIDE.U32 R22, R25, 0x4, R16 ;  /* 0x0000000419167825 */ /* 0x001fc800078e0010 */
[----:B------:R-:W-:Y:S01]  /*0510*/  IMAD.WIDE.U32 R16, R27, 0x4, R16 ;  /* 0x000000041b107825 */ /* 0x000fe200078e0010 */
[----:B------:R-:W2:Y:S05]  /*0520*/  LDG.E R28, desc[UR6][R22.64] ;  /* 0x00000006161c7981 */ /* 0x000eaa000c1e1900 */
[----:B------:R-:W3:Y:S01]  /*0530*/  LDG.E R16, desc[UR6][R16.64] ;  /* 0x0000000610107981 */ /* 0x000ee2000c1e1900 */
[----:B------:R-:W-:-:S04]  /*0540*/  IADD3 R10, PT, PT, R10, 0x8, RZ ;  /* 0x000000080a0a7810 */ /* 0x000fc80007ffe0ff */
[----:B------:R-:W-:Y:S02]  /*0550*/  ISETP.NE.AND P1, PT, R10, RZ, PT ;  /* 0x000000ff0a00720c */ /* 0x000fe40003f25270 */
[----:B------:R-:W-:Y:S02]  /*0560*/  IADD3 R8, PT, PT, R8, 0x8, RZ ;  /* 0x0000000808087810 */ /* 0x000fe40007ffe0ff */
[C---:B------:R-:W-:Y:S02]  /*0570*/  LEA R7, R0.reuse, R7, 0x3 ;  /* 0x0000000700077211 */ /* 0x040fe400078e18ff */
[C---:B------:R-:W-:Y:S02]  /*0580*/  LEA R9, R0.reuse, R9, 0x3 ;  /* 0x0000000900097211 */ /* 0x040fe400078e18ff */
[C---:B------:R-:W-:Y:S02]  /*0590*/  LEA R11, R0.reuse, R11, 0x3 ;  /* 0x0000000b000b7211 */ /* 0x040fe400078e18ff */
[----:B------:R-:W-:-:S02]  /*05a0*/  LEA R13, R0, R13, 0x3 ;  /* 0x0000000d000d7211 */ /* 0x000fc400078e18ff */
[C---:B------:R-:W-:Y:S02]  /*05b0*/  LEA R15, R0.reuse, R15, 0x3 ;  /* 0x0000000f000f7211 */ /* 0x040fe400078e18ff */
[C---:B------:R-:W-:Y:S02]  /*05c0*/  LEA R25, R0.reuse, R25, 0x3 ;  /* 0x0000001900197211 */ /* 0x040fe400078e18ff */
[C---:B------:R-:W-:Y:S02]  /*05d0*/  LEA R27, R0.reuse, R27, 0x3 ;  /* 0x0000001b001b7211 */ /* 0x040fe400078e18ff */
[----:B------:R-:W-:Y:S01]  /*05e0*/  LEA R29, R0, R29, 0x3 ;  /* 0x0000001d001d7211 */ /* 0x000fe200078e18ff */
[----:B----4-:R-:W-:-:S04]  /*05f0*/  FFMA R12, R24, R26, R12 ;  /* 0x0000001a180c7223 */ /* 0x010fc8000000000c */
[----:B--2---:R-:W-:-:S04]  /*0600*/  FFMA R12, R14, R28, R12 ;  /* 0x0000001c0e0c7223 */ /* 0x004fc8000000000c */
[----:B---3--:R-:W-:Y:S01]  /*0610*/  FFMA R12, R21, R16, R12 ;  /* 0x00000010150c7223 */ /* 0x008fe2000000000c */
[----:B------:R-:W-:Y:S06]  /*0620*/  @P1 BRA `(.L_x_2) ;  /* 0xfffffffc000c1947 */ /* 0x000fec000383ffff */
.L_x_1:
[----:B------:R-:W-:Y:S05]  /*0630*/  @!P0 BRA `(.L_x_0) ;  /* 0x0000000400048947 */ /* 0x000fea0003800000 */
[----:B------:R-:W-:Y:S02]  /*0640*/  ISETP.GE.U32.AND P0, PT, R4, 0x4, PT ;  /* 0x000000040400780c */ /* 0x000fe40003f06070 */
[----:B------:R-:W-:-:S04]  /*0650*/  LOP3.LUT R13, R5, 0x3, RZ, 0xc0, !PT ;  /* 0x00000003050d7812 */ /* 0x000fc800078ec0ff */
[----:B------:R-:W-:-:S07]  /*0660*/  ISETP.NE.AND P1, PT, R13, RZ, PT ;  /* 0x000000ff0d00720c */ /* 0x000fce0003f25270 */
[----:B------:R-:W-:Y:S06]  /*0670*/  @!P0 BRA `(.L_x_3) ;  /* 0x00000000007c8947 */ /* 0x000fec0003800000 */
[----:B------:R-:W0:Y:S01]  /*0680*/  LDC.64 R8, c[0x0][0x388] ;  /* 0x0000e200ff087b82 */ /* 0x000e220000000a00 */
[----:B------:R-:W-:Y:S02]  /*0690*/  IMAD R15, R2, R5, R6 ;  /* 0x00000005020f7224 */ /* 0x000fe400078e0206 */
[----:B------:R-:W-:-:S03]  /*06a0*/  IMAD R17, R6, R0, R3 ;  /* 0x0000000006117224 */ /* 0x000fc600078e0203 */
[C---:B------:R-:W-:Y:S02]  /*06b0*/  IADD3 R23, PT, PT, R15.reuse, 0x1, RZ ;  /* 0x000000010f177810 */ /* 0x040fe40007ffe0ff */
[----:B------:R-:W1:Y:S01]  /*06c0*/  LDC.64 R10, c[0x0][0x380] ;  /* 0x0000e000ff0a7b82 */ /* 0x000e620000000a00 */
[C---:B------:R-:W-:Y:S02]  /*06d0*/  IADD3 R27, PT, PT, R15.reuse, 0x2, RZ ;  /* 0x000000020f1b7810 */ /* 0x040fe40007ffe0ff */
[----:B------:R-:W-:Y:S01]  /*06e0*/  IADD3 R4, PT, PT, R15, 0x3, RZ ;  /* 0x000000030f047810 */ /* 0x000fe20007ffe0ff */
[C---:B0-----:R-:W-:Y:S01]  /*06f0*/  IMAD.WIDE.U32 R20, R17.reuse, 0x4, R8 ;  /* 0x0000000411147825 */ /* 0x041fe200078e0008 */
[----:B------:R-:W-:-:S04]  /*0700*/  IADD3 R17, PT, PT, R17, R0, RZ ;  /* 0x0000000011117210 */ /* 0x000fc80007ffe0ff */
[-C--:B------:R-:W-:Y:S01]  /*0710*/  IADD3 R29, PT, PT, R17, R0.reuse, RZ ;  /* 0x00000000111d7210 */ /* 0x080fe20007ffe0ff */
[--C-:B-1----:R-:W-:Y:S01]  /*0720*/  IMAD.WIDE.U32 R24, R15, 0x4, R10.reuse ;  /* 0x000000040f187825 */ /* 0x102fe200078e000a */
[----:B------:R-:W2:Y:S03]  /*0730*/  LDG.E R20, desc[UR6][R20.64] ;  /* 0x0000000614147981 */ /* 0x000ea6000c1e1900 */
[----:B------:R-:W-:Y:S01]  /*0740*/  IMAD.WIDE.U32 R22, R23, 0x4, R10 ;  /* 0x0000000417167825 */ /* 0x000fe200078e000a */
[----:B------:R-:W2:Y:S03]  /*0750*/  LDG.E R7, desc[UR6][R24.64] ;  /* 0x0000000618077981 */ /* 0x000ea6000c1e1900 */
[----:B------:R-:W-:Y:S02]  /*0760*/  IMAD.WIDE.U32 R18, R17, 0x4, R8 ;  /* 0x0000000411127825 */ /* 0x000fe400078e0008 */
[----:B------:R-:W3:Y:S02]  /*0770*/  LDG.E R22, desc[UR6][R22.64] ;  /* 0x0000000616167981 */ /* 0x000ee4000c1e1900 */
[----:B------:R-:W-:Y:S01]  /*0780*/  IMAD.WIDE.U32 R14, R27, 0x4, R10 ;  /* 0x000000041b0e7825 */ /* 0x000fe200078e000a */
[C---:B------:R-:W-:Y:S01]  /*0790*/  IADD3 R27, PT, PT, R29.reuse, R0, RZ ;  /* 0x000000001d1b7210 */ /* 0x040fe20007ffe0ff */
[----:B------:R-:W3:Y:S02]  /*07a0*/  LDG.E R19, desc[UR6][R18.64] ;  /* 0x0000000612137981 */ /* 0x000ee4000c1e1900 */
[----:B------:R-:W-:-:S02]  /*07b0*/  IMAD.WIDE.U32 R16, R29, 0x4, R8 ;  /* 0x000000041d107825 */ /* 0x000fc400078e0008 */
[----:B------:R-:W4:Y:S02]  /*07c0*/  LDG.E R14, desc[UR6][R14.64] ;  /* 0x000000060e0e7981 */ /* 0x000f24000c1e1900 */
[----:B------:R-:W-:Y:S02]  /*07d0*/  IMAD.WIDE.U32 R10, R4, 0x4, R10 ;  /* 0x00000004040a7825 */ /* 0x000fe400078e000a */
[----:B------:R-:W4:Y:S02]  /*07e0*/  LDG.E R16, desc[UR6][R16.64] ;  /* 0x0000000610107981 */ /* 0x000f24000c1e1900 */
[----:B------:R-:W-:Y:S02]  /*07f0*/  IMAD.WIDE.U32 R8, R27, 0x4, R8 ;  /* 0x000000041b087825 */ /* 0x000fe400078e0008 */
[----:B------:R-:W5:Y:S04]  /*0800*/  LDG.E R10, desc[UR6][R10.64] ;  /* 0x000000060a0a7981 */ /* 0x000f68000c1e1900 */
[----:B------:R-:W5:Y:S01]  /*0810*/  LDG.E R8, desc[UR6][R8.64] ;  /* 0x0000000608087981 */ /* 0x000f62000c1e1900 */
[----:B------:R-:W-:Y:S01]  /*0820*/  IADD3 R6, PT, PT, R6, 0x4, RZ ;  /* 0x0000000406067810 */ /* 0x000fe20007ffe0ff */
[----:B--2---:R-:W-:-:S04]  /*0830*/  FFMA R7, R7, R20, R12 ;  /* 0x0000001407077223 */ /* 0x004fc8000000000c */
[----:B---3--:R-:W-:-:S04]  /*0840*/  FFMA R7, R22, R19, R7 ;  /* 0x0000001316077223 */ /* 0x008fc80000000007 */
[----:B----4-:R-:W-:-:S04]  /*0850*/  FFMA R7, R14, R16, R7 ;  /* 0x000000100e077223 */ /* 0x010fc80000000007 */
[----:B-----5:R-:W-:-:S07]  /*0860*/  FFMA R12, R10, R8, R7 ;  /* 0x000000080a0c7223 */ /* 0x020fce0000000007 */
.L_x_3:
[----:B------:R-:W-:Y:S05]  /*0870*/  @!P1 BRA `(.L_x_0) ;  /* 0x0000000000749947 */ /* 0x000fea0003800000 */
[----:B------:R-:W0:Y:S01]  /*0880*/  LDC.64 R8, c[0x0][0x388] ;  /* 0x0000e200ff087b82 */ /* 0x000e220000000a00 */
[----:B------:R-:W-:Y:S02]  /*0890*/  ISETP.NE.AND P0, PT, R13, 0x1, PT ;  /* 0x000000010d00780c */ /* 0x000fe40003f05270 */
[----:B------:R-:W-:-:S04]  /*08a0*/  LOP3.LUT R4, R5, 0x1, RZ, 0xc0, !PT ;  /* 0x0000000105047812 */ /* 0x000fc800078ec0ff */
[----:B------:R-:W-:Y:S01]  /*08b0*/  ISETP.NE.U32.AND P1, PT, R4, 0x1, PT ;  /* 0x000000010400780c */ /* 0x000fe20003f25070 */
[----:B------:R-:W1:Y:S06]  /*08c0*/  LDC.64 R18, c[0x0][0x380] ;  /* 0x0000e000ff127b82 */ /* 0x000e6c0000000a00 */
[----:B------:R-:W-:Y:S02]  /*08d0*/  @P0 IMAD R7, R2, R5, R6 ;  /* 0x0000000502070224 */ /* 0x000fe400078e0206 */
[----:B------:R-:W2:Y:S01]  /*08e0*/  LDC.64 R10, c[0x0][0x380] ;  /* 0x0000e000ff0a7b82 */ /* 0x000ea20000000a00 */
[C---:B------:R-:W-:Y:S01]  /*08f0*/  @P0 IMAD R17, R6.reuse, R0, R3 ;  /* 0x0000000006110224 */ /* 0x040fe200078e0203 */
[----:B------:R-:W-:-:S02]  /*0900*/  @P0 IADD3 R6, PT, PT, R6, 0x2, RZ ;  /* 0x0000000206060810 */ /* 0x000fc40007ffe0ff */
[----:B------:R-:W-:Y:S02]  /*0910*/  @P0 IADD3 R13, PT, PT, R7, 0x1, RZ ;  /* 0x00000001070d0810 */ /* 0x000fe40007ffe0ff */
[C---:B------:R-:W-:Y:S02]  /*0920*/  @P0 IADD3 R23, PT, PT, R17.reuse, R0, RZ ;  /* 0x0000000011170210 */ /* 0x040fe40007ffe0ff */
[----:B------:R-:W3:Y:S01]  /*0930*/  LDC.64 R14, c[0x0][0x388] ;  /* 0x0000e200ff0e7b82 */ /* 0x000ee20000000a00 */
[----:B0-----:R-:W-:-:S04]  /*0940*/  @P0 IMAD.WIDE.U32 R16, R17, 0x4, R8 ;  /* 0x0000000411100825 */ /* 0x001fc800078e0008 */
[----:B------:R-:W-:Y:S02]  /*0950*/  @P0 IMAD.WIDE.U32 R8, R23, 0x4, R8 ;  /* 0x0000000417080825 */ /* 0x000fe400078e0008 */
[----:B------:R-:W4:Y:S02]  /*0960*/  @P0 LDG.E R16, desc[UR6][R16.64] ;  /* 0x0000000610100981 */ /* 0x000f24000c1e1900 */
[--C-:B-1----:R-:W-:Y:S02]  /*0970*/  @P0 IMAD.WIDE.U32 R20, R7, 0x4, R18.reuse ;  /* 0x0000000407140825 */ /* 0x102fe400078e0012 */
[----:B------:R-:W5:Y:S02]  /*0980*/  @P0 LDG.E R8, desc[UR6][R8.64] ;  /* 0x0000000608080981 */ /* 0x000f64000c1e1900 */
[----:B------:R-:W-:Y:S02]  /*0990*/  @P0 IMAD.WIDE.U32 R18, R13, 0x4, R18 ;  /* 0x000000040d120825 */ /* 0x000fe400078e0012 */
[----:B------:R-:W4:Y:S02]  /*09a0*/  @P0 LDG.E R7, desc[UR6][R20.64] ;  /* 0x0000000614070981 */ /* 0x000f24000c1e1900 */
[----:B------:R-:W-:-:S02]  /*09b0*/  @!P1 IMAD R5, R2, R5, R6 ;  /* 0x0000000502059224 */ /* 0x000fc400078e0206 */
[----:B------:R-:W-:Y:S01]  /*09c0*/  @!P1 IMAD R13, R6, R0, R3 ;  /* 0x00000000060d9224 */ /* 0x000fe200078e0203 */
[----:B------:R-:W5:Y:S01]  /*09d0*/  @P0 LDG.E R18, desc[UR6][R18.64] ;  /* 0x0000000612120981 */ /* 0x000f62000c1e1900 */
[----:B--2---:R-:W-:-:S04]  /*09e0*/  @!P1 IMAD.WIDE.U32 R10, R5, 0x4, R10 ;  /* 0x00000004050a9825 */ /* 0x004fc800078e000a */
[----:B---3--:R-:W-:Y:S02]  /*09f0*/  @!P1 IMAD.WIDE.U32 R14, R13, 0x4, R14 ;  /* 0x000000040d0e9825 */ /* 0x008fe400078e000e */
[----:B------:R-:W2:Y:S04]  /*0a00*/  @!P1 LDG.E R11, desc[UR6][R10.64] ;  /* 0x000000060a0b9981 */ /* 0x000ea8000c1e1900 */
[----:B------:R-:W2:Y:S01]  /*0a10*/  @!P1 LDG.E R14, desc[UR6][R14.64] ;  /* 0x000000060e0e9981 */ /* 0x000ea2000c1e1900 */
[----:B----4-:R-:W-:-:S04]  /*0a20*/  @P0 FFMA R7, R7, R16, R12 ;  /* 0x0000001007070223 */ /* 0x010fc8000000000c */
[----:B-----5:R-:W-:-:S04]  /*0a30*/  @P0 FFMA R12, R18, R8, R7 ;  /* 0x00000008120c0223 */ /* 0x020fc80000000007 */
[----:B--2---:R-:W-:-:S07]  /*0a40*/  @!P1 FFMA R12, R11, R14, R12 ;  /* 0x0000000e0b0c9223 */ /* 0x004fce000000000c */
.L_x_0:
[----:B------:R-:W0:Y:S01]  /*0a50*/  LDC.64 R4, c[0x0][0x390] ;  /* 0x0000e400ff047b82 */ /* 0x000e220000000a00 */
[----:B------:R-:W-:-:S04]  /*0a60*/  IMAD R3, R2, R0, R3 ;  /* 0x0000000002037224 */ /* 0x000fc800078e0203 */
[----:B0-----:R-:W-:-:S05]  /*0a70*/  IMAD.WIDE.U32 R2, R3, 0x4, R4 ;  /* 0x0000000403027825 */ /* 0x001fca00078e0004 */
[----:B------:R-:W-:Y:S01]  /*0a80*/  STG.E desc[UR6][R2.64], R12 ;  /* 0x0000000c02007986 */ /* 0x000fe2000c101906 */
[----:B------:R-:W-:Y:S05]  /*0a90*/  EXIT ;  /* 0x000000000000794d */ /* 0x000fea0003800000 */
.L_x_4:
[----:B------:R-:W-:-:S00]  /*0aa0*/  BRA `(.L_x_4) ;  /* 0xfffffffc00fc7947 */ /* 0x000fc0000383ffff */
[----:B------:R-:W-:-:S00]  /*0ab0*/  NOP ;  /* 0x0000000000007918 */ /* 0x000fc00000000000 */
        /* <DEDUP_REMOVED lines=12> */
.L_x_5:


//--------------------- .nv.shared.reserved.0     --------------------------
	.section	.nv.shared.reserved.0,"aw",@nobits
	.weak		__nv_reservedSMEM_offset_0_alias
	.size		__nv_reservedSMEM_offset_0_alias, 0, 64
	.other		__nv_reservedSMEM_offset_0_alias,@"STO_CUDA_RESERVED_SHARED STV_DEFAULT"
__nv_reservedSMEM_offset_0_alias:
	.zero		0
	.zero		64


//--------------------- .nv.constant0._Z9matrizMulPKfS0_Pfjjjj --------------------------
	.section	.nv.constant0._Z9matrizMulPKfS0_Pfjjjj,"a",@progbits
	.sectionflags	@""
	.align	4
.nv.constant0._Z9matrizMulPKfS0_Pfjjjj:
	.zero		936


//--------------------- SYMBOLS --------------------------

	.type		.nv.reservedSmem.offset0,@object
	.size		.nv.reservedSmem.offset0,0x4
